//
// Generated by NVIDIA NVVM Compiler
//
// Compiler Build ID: CL-36424714
// Cuda compilation tools, release 13.0, V13.0.88
// Based on NVVM 20.0.0
//

.version 9.0
.target sm_100
.address_size 64

	// .globl	_Z3addiPfS_S_

.visible .entry _Z3addiPfS_S_(
	.param .u32 _Z3addiPfS_S__param_0,
	.param .u64 .ptr .align 1 _Z3addiPfS_S__param_1,
	.param .u64 .ptr .align 1 _Z3addiPfS_S__param_2,
	.param .u64 .ptr .align 1 _Z3addiPfS_S__param_3
)
{
	.reg .pred 	%p<2>;
	.reg .b32 	%r<6>;
	.reg .b32 	%f<5>;
	.reg .b64 	%rd<11>;

	ld.param.u32 	%r2, [_Z3addiPfS_S__param_0];
	ld.param.u64 	%rd1, [_Z3addiPfS_S__param_1];
	ld.param.u64 	%rd2, [_Z3addiPfS_S__param_2];
	ld.param.u64 	%rd3, [_Z3addiPfS_S__param_3];
	mov.u32 	%r3, %ctaid.x;
	mov.u32 	%r4, %ntid.x;
	mov.u32 	%r5, %tid.x;
	mad.lo.s32 	%r1, %r3, %r4, %r5;
	setp.ge.s32 	%p1, %r1, %r2;
	@%p1 bra 	$L__BB0_2;
	cvta.to.global.u64 	%rd4, %rd3;
	cvta.to.global.u64 	%rd5, %rd1;
	cvta.to.global.u64 	%rd6, %rd2;
	mul.wide.s32 	%rd7, %r1, 4;
	add.s64 	%rd8, %rd5, %rd7;
	ld.global.f32 	%f1, [%rd8];
	add.s64 	%rd9, %rd6, %rd7;
	ld.global.f32 	%f2, [%rd9];
	add.f32 	%f3, %f1, %f2;
	add.s64 	%rd10, %rd4, %rd7;
	add.f32 	%f4, %f3, 0f3F800000;
	st.global.f32 	[%rd10], %f4;
$L__BB0_2:
	ret;

}


// ===== COMPILED SASS (sm_100) =====

	.target	sm_100

	.elftype	@"ET_EXEC"


//--------------------- .note.nv.tkinfo           --------------------------
	.section	.note.nv.tkinfo,"",@"SHT_NOTE"
	.sectionflags	@"SHF_NOTE_NV_TKINFO"
	.tkinfo
        /*0018*/ 	.word	0x00000002
        /*0030*/ 	.string	""
        /*0030*/ 	.string	"ptxas"
        /*0030*/ 	.string	"Cuda compilation tools, release 13.0, V13.0.88"
        /*0030*/ 	.string	"Build cuda_13.0.r13.0/compiler.36424714_0"
        /*0030*/ 	.string	"-arch sm_100 -m 64 "



//--------------------- .note.nv.cuinfo           --------------------------
	.section	.note.nv.cuinfo,"",@"SHT_NOTE"
	.sectionflags	@"SHF_NOTE_NV_CUINFO"
        /*0018*/ 	.short	0x0002
        /*001a*/ 	.short	0x0064
        /*001c*/ 	.short	0x0082
	.zero		2


//--------------------- .nv.info                  --------------------------
	.section	.nv.info,"",@"SHT_CUDA_INFO"
	.align	4


	//----- nvinfo : EIATTR_REGCOUNT
	.align		4
        /*0000*/ 	.byte	0x04, 0x2f
        /*0002*/ 	.short	(.L_1 - .L_0)
	.align		4
.L_0:
        /*0004*/ 	.word	index@(_Z3addiPfS_S_)
        /*0008*/ 	.word	0x0000000c


	//----- nvinfo : EIATTR_FRAME_SIZE
	.align		4
.L_1:
        /*000c*/ 	.byte	0x04, 0x11
        /*000e*/ 	.short	(.L_3 - .L_2)
	.align		4
.L_2:
        /*0010*/ 	.word	index@(_Z3addiPfS_S_)
        /*0014*/ 	.word	0x00000000


	//----- nvinfo : EIATTR_MIN_STACK_SIZE
	.align		4
.L_3:
        /*0018*/ 	.byte	0x04, 0x12
        /*001a*/ 	.short	(.L_5 - .L_4)
	.align		4
.L_4:
        /*001c*/ 	.word	index@(_Z3addiPfS_S_)
        /*0020*/ 	.word	0x00000000
.L_5:


//--------------------- .nv.compat                --------------------------
	.section	.nv.compat,"",@"SHT_CUDA_COMPAT_INFO"
	.align	4
        /*0000*/ 	.byte	0x02, 0x09, 0x00, 0x00, 0x02, 0x02, 0x01, 0x00, 0x02, 0x05, 0x05, 0x00, 0x03, 0x07, 0x01, 0x01
        /*0010*/ 	.byte	0x02, 0x03, 0x00, 0x00, 0x02, 0x06, 0x01, 0x00, 0x04, 0x0b, 0x08, 0x00, 0x09, 0x00, 0x00, 0x00
        /*0020*/ 	.byte	0x00, 0x00, 0x00, 0x00


//--------------------- .nv.info._Z3addiPfS_S_    --------------------------
	.section	.nv.info._Z3addiPfS_S_,"",@"SHT_CUDA_INFO"
	.sectionflags	@""
	.align	4


	//----- nvinfo : EIATTR_CUDA_API_VERSION
	.align		4
        /*0000*/ 	.byte	0x04, 0x37
        /*0002*/ 	.short	(.L_7 - .L_6)
.L_6:
        /*0004*/ 	.word	0x00000082


	//----- nvinfo : EIATTR_KPARAM_INFO
	.align		4
.L_7:
        /*0008*/ 	.byte	0x04, 0x17
        /*000a*/ 	.short	(.L_9 - .L_8)
.L_8:
        /*000c*/ 	.word	0x00000000
        /*0010*/ 	.short	0x0003
        /*0012*/ 	.short	0x0018
        /*0014*/ 	.byte	0x00, 0xf5, 0x21, 0x00


	//----- nvinfo : EIATTR_KPARAM_INFO
	.align		4
.L_9:
        /*0018*/ 	.byte	0x04, 0x17
        /*001a*/ 	.short	(.L_11 - .L_10)
.L_10:
        /*001c*/ 	.word	0x00000000
        /*0020*/ 	.short	0x0002
        /*0022*/ 	.short	0x0010
        /*0024*/ 	.byte	0x00, 0xf5, 0x21, 0x00


	//----- nvinfo : EIATTR_KPARAM_INFO
	.align		4
.L_11:
        /*0028*/ 	.byte	0x04, 0x17
        /*002a*/ 	.short	(.L_13 - .L_12)
.L_12:
        /*002c*/ 	.word	0x00000000
        /*0030*/ 	.short	0x0001
        /*0032*/ 	.short	0x0008
        /*0034*/ 	.byte	0x00, 0xf5, 0x21, 0x00


	//----- nvinfo : EIATTR_KPARAM_INFO
	.align		4
.L_13:
        /*0038*/ 	.byte	0x04, 0x17
        /*003a*/ 	.short	(.L_15 - .L_14)
.L_14:
        /*003c*/ 	.word	0x00000000
        /*0040*/ 	.short	0x0000
        /*0042*/ 	.short	0x0000
        /*0044*/ 	.byte	0x00, 0xf0, 0x11, 0x00


	//----- nvinfo : EIATTR_SPARSE_MMA_MASK
	.align		4
.L_15:
        /*0048*/ 	.byte	0x03, 0x50
        /*004a*/ 	.short	0x0000


	//----- nvinfo : EIATTR_MAXREG_COUNT
	.align		4
        /*004c*/ 	.byte	0x03, 0x1b
        /*004e*/ 	.short	0x00ff


	//----- nvinfo : EIATTR_MERCURY_ISA_VERSION
	.align		4
        /*0050*/ 	.byte	0x03, 0x5f
        /*0052*/ 	.short	0x0101


	//----- nvinfo : EIATTR_VRC_CTA_INIT_COUNT
	.align		4
        /*0054*/ 	.byte	0x02, 0x4a
	.zero		1
	.zero		1


	//----- nvinfo : EIATTR_EXIT_INSTR_OFFSETS
	.align		4
        /*0058*/ 	.byte	0x04, 0x1c
        /*005a*/ 	.short	(.L_17 - .L_16)


	//   ....[0]....
.L_16:
        /*005c*/ 	.word	0x00000070


	//   ....[1]....
        /*0060*/ 	.word	0x00000140


	//----- nvinfo : EIATTR_CBANK_PARAM_SIZE
	.align		4
.L_17:
        /*0064*/ 	.byte	0x03, 0x19
        /*0066*/ 	.short	0x0020


	//----- nvinfo : EIATTR_PARAM_CBANK
	.align		4
        /*0068*/ 	.byte	0x04, 0x0a
        /*006a*/ 	.short	(.L_19 - .L_18)
	.align		4
.L_18:
        /*006c*/ 	.word	index@(.nv.constant0._Z3addiPfS_S_)
        /*0070*/ 	.short	0x0380
        /*0072*/ 	.short	0x0020


	//----- nvinfo : EIATTR_SW_WAR
	.align		4
.L_19:
        /*0074*/ 	.byte	0x04, 0x36
        /*0076*/ 	.short	(.L_21 - .L_20)
.L_20:
        /*0078*/ 	.word	0x00000008
.L_21:


//--------------------- .nv.callgraph             --------------------------
	.section	.nv.callgraph,"",@"SHT_CUDA_CALLGRAPH"
	.align	4
	.sectionentsize	8
	.align		4
        /*0000*/ 	.word	0x00000000
	.align		4
        /*0004*/ 	.word	0xffffffff
	.align		4
        /*0008*/ 	.word	0x00000000
	.align		4
        /*000c*/ 	.word	0xfffffffe
	.align		4
        /*0010*/ 	.word	0x00000000
	.align		4
        /*0014*/ 	.word	0xfffffffd
	.align		4
        /*0018*/ 	.word	0x00000000
	.align		4
        /*001c*/ 	.word	0xfffffffc


//--------------------- .text._Z3addiPfS_S_       --------------------------
	.section	.text._Z3addiPfS_S_,"ax",@progbits
	.align	128
        .global         _Z3addiPfS_S_
        .type           _Z3addiPfS_S_,@function
        .size           _Z3addiPfS_S_,(.L_x_1 - _Z3addiPfS_S_)
        .other          _Z3addiPfS_S_,@"STO_CUDA_ENTRY STV_DEFAULT"
_Z3addiPfS_S_:
.text._Z3addiPfS_S_:
[----:B------:R-:W-:Y:S01]  /*0000*/  LDC R1, c[0x0][0x37c] ;  /* 0x0000df00ff017b82 */ /* 0x000fe20000000800 */
[----:B------:R-:W0:Y:S07]  /*0010*/  S2R R0, SR_TID.X ;  /* 0x0000000000007919 */ /* 0x000e2e0000002100 */
[----:B------:R-:W0:Y:S01]  /*0020*/  S2UR UR4, SR_CTAID.X ;  /* 0x00000000000479c3 */ /* 0x000e220000002500 */
[----:B------:R-:W1:Y:S07]  /*0030*/  LDCU UR5, c[0x0][0x380] ;  /* 0x00007000ff0577ac */ /* 0x000e6e0008000800 */
[----:B------:R-:W0:Y:S02]  /*0040*/  LDC R9, c[0x0][0x360] ;  /* 0x0000d800ff097b82 */ /* 0x000e240000000800 */
[----:B0-----:R-:W-:-:S05]  /*0050*/  IMAD R9, R9, UR4, R0 ;  /* 0x0000000409097c24 */ /* 0x001fca000f8e0200 */
[----:B-1----:R-:W-:-:S13]  /*0060*/  ISETP.GE.AND P0, PT, R9, UR5, PT ;  /* 0x0000000509007c0c */ /* 0x002fda000bf06270 */
[----:B------:R-:W-:Y:S05]  /*0070*/  @P0 EXIT ;  /* 0x000000000000094d */ /* 0x000fea0003800000 */
[----:B------:R-:W0:Y:S01]  /*0080*/  LDC.64 R2, c[0x0][0x388] ;  /* 0x0000e200ff027b82 */ /* 0x000e220000000a00 */
[----:B------:R-:W1:Y:S07]  /*0090*/  LDCU.64 UR4, c[0x0][0x358] ;  /* 0x00006b00ff0477ac */ /* 0x000e6e0008000a00 */
[----:B------:R-:W2:Y:S08]  /*00a0*/  LDC.64 R4, c[0x0][0x390] ;  /* 0x0000e400ff047b82 */ /* 0x000eb00000000a00 */
[----:B------:R-:W3:Y:S01]  /*00b0*/  LDC.64 R6, c[0x0][0x398] ;  /* 0x0000e600ff067b82 */ /* 0x000ee20000000a00 */
[----:B0-----:R-:W-:-:S06]  /*00c0*/  IMAD.WIDE R2, R9, 0x4, R2 ;  /* 0x0000000409027825 */ /* 0x001fcc00078e0202 */
[----:B-1----:R-:W4:Y:S01]  /*00d0*/  LDG.E R2, desc[UR4][R2.64] ;  /* 0x0000000402027981 */ /* 0x002f22000c1e1900 */
[----:B--2---:R-:W-:-:S06]  /*00e0*/  IMAD.WIDE R4, R9, 0x4, R4 ;  /* 0x0000000409047825 */ /* 0x004fcc00078e0204 */
[----:B------:R-:W4:Y:S01]  /*00f0*/  LDG.E R5, desc[UR4][R4.64] ;  /* 0x0000000404057981 */ /* 0x000f22000c1e1900 */
[----:B---3--:R-:W-:-:S04]  /*0100*/  IMAD.WIDE R6, R9, 0x4, R6 ;  /* 0x0000000409067825 */ /* 0x008fc800078e0206 */
[----:B----4-:R-:W-:-:S04]  /*0110*/  FADD R0, R2, R5 ;  /* 0x0000000502007221 */ /* 0x010fc80000000000 */
[----:B------:R-:W-:-:S05]  /*0120*/  FADD R9, R0, 1 ;  /* 0x3f80000000097421 */ /* 0x000fca0000000000 */
[----:B------:R-:W-:Y:S01]  /*0130*/  STG.E desc[UR4][R6.64], R9 ;  /* 0x0000000906007986 */ /* 0x000fe2000c101904 */
[----:B------:R-:W-:Y:S05]  /*0140*/  EXIT ;  /* 0x000000000000794d */ /* 0x000fea0003800000 */
.L_x_0:
[----:B------:R-:W-:-:S00]  /*0150*/  BRA `(.L_x_0) ;  /* 0xfffffffc00fc7947 */ /* 0x000fc0000383ffff */
[----:B------:R-:W-:-:S00]  /*0160*/  NOP ;  /* 0x0000000000007918 */ /* 0x000fc00000000000 */
        /* <DEDUP_REMOVED lines=9> */
.L_x_1:


//--------------------- .nv.shared.reserved.0     --------------------------
	.section	.nv.shared.reserved.0,"aw",@nobits
	.weak		__nv_reservedSMEM_offset_0_alias
	.size		__nv_reservedSMEM_offset_0_alias, 0, 64
	.other		__nv_reservedSMEM_offset_0_alias,@"STO_CUDA_RESERVED_SHARED STV_DEFAULT"
__nv_reservedSMEM_offset_0_alias:
	.zero		0
	.zero		64


//--------------------- .nv.constant0._Z3addiPfS_S_ --------------------------
	.section	.nv.constant0._Z3addiPfS_S_,"a",@progbits
	.sectionflags	@""
	.align	4
.nv.constant0._Z3addiPfS_S_:
	.zero		928


//--------------------- SYMBOLS --------------------------

	.type		.nv.reservedSmem.offset0,@object
	.size		.nv.reservedSmem.offset0,0x4
